//
// Generated by NVIDIA NVVM Compiler
//
// Compiler Build ID: CL-36424714
// Cuda compilation tools, release 13.0, V13.0.88
// Based on NVVM 20.0.0
//

.version 9.0
.target sm_100
.address_size 64

	// .globl	_Z6chainsPilm

.visible .entry _Z6chainsPilm(
	.param .u64 .ptr .align 1 _Z6chainsPilm_param_0,
	.param .u64 _Z6chainsPilm_param_1,
	.param .u64 _Z6chainsPilm_param_2
)
{
	.reg .pred 	%p<5>;
	.reg .b32 	%r<12>;
	.reg .b64 	%rd<20>;

	ld.param.u64 	%rd9, [_Z6chainsPilm_param_0];
	ld.param.u64 	%rd10, [_Z6chainsPilm_param_1];
	ld.param.u64 	%rd11, [_Z6chainsPilm_param_2];
	mov.u32 	%r3, %ctaid.y;
	mov.u32 	%r4, %nctaid.x;
	mov.u32 	%r5, %ctaid.x;
	mad.lo.s32 	%r6, %r3, %r4, %r5;
	mov.u32 	%r7, %ntid.x;
	mov.u32 	%r8, %tid.x;
	mad.lo.s32 	%r9, %r6, %r7, %r8;
	cvt.u64.u32 	%rd1, %r9;
	add.s64 	%rd18, %rd11, %rd1;
	setp.lt.s64 	%p1, %rd10, %rd1;
	@%p1 bra 	$L__BB0_9;
	setp.lt.u64 	%p2, %rd18, 2;
	mov.b32 	%r11, 0;
	@%p2 bra 	$L__BB0_8;
	mov.b64 	%rd17, 0;
$L__BB0_3:
	and.b64  	%rd13, %rd18, 1;
	setp.eq.b64 	%p3, %rd13, 1;
	@%p3 bra 	$L__BB0_5;
	shr.u64 	%rd18, %rd18, 1;
	bra.uni 	$L__BB0_6;
$L__BB0_5:
	mad.lo.s64 	%rd18, %rd18, 3, 1;
$L__BB0_6:
	add.s64 	%rd17, %rd17, 1;
	setp.gt.u64 	%p4, %rd18, 1;
	@%p4 bra 	$L__BB0_3;
	cvt.u32.u64 	%r11, %rd17;
$L__BB0_8:
	cvta.to.global.u64 	%rd14, %rd9;
	shl.b64 	%rd15, %rd1, 2;
	add.s64 	%rd16, %rd14, %rd15;
	st.global.u32 	[%rd16], %r11;
$L__BB0_9:
	bar.sync 	0;
	ret;

}


// ===== COMPILED SASS (sm_100) =====

	.target	sm_100

	.elftype	@"ET_EXEC"


//--------------------- .note.nv.tkinfo           --------------------------
	.section	.note.nv.tkinfo,"",@"SHT_NOTE"
	.sectionflags	@"SHF_NOTE_NV_TKINFO"
	.tkinfo
        /*0018*/ 	.word	0x00000002
        /*0030*/ 	.string	""
        /*0030*/ 	.string	"ptxas"
        /*0030*/ 	.string	"Cuda compilation tools, release 13.0, V13.0.88"
        /*0030*/ 	.string	"Build cuda_13.0.r13.0/compiler.36424714_0"
        /*0030*/ 	.string	"-arch sm_100 -m 64 "



//--------------------- .note.nv.cuinfo           --------------------------
	.section	.note.nv.cuinfo,"",@"SHT_NOTE"
	.sectionflags	@"SHF_NOTE_NV_CUINFO"
        /*0018*/ 	.short	0x0002
        /*001a*/ 	.short	0x0064
        /*001c*/ 	.short	0x0082
	.zero		2


//--------------------- .nv.info                  --------------------------
	.section	.nv.info,"",@"SHT_CUDA_INFO"
	.align	4


	//----- nvinfo : EIATTR_REGCOUNT
	.align		4
        /*0000*/ 	.byte	0x04, 0x2f
        /*0002*/ 	.short	(.L_1 - .L_0)
	.align		4
.L_0:
        /*0004*/ 	.word	index@(_Z6chainsPilm)
        /*0008*/ 	.word	0x0000000e


	//----- nvinfo : EIATTR_FRAME_SIZE
	.align		4
.L_1:
        /*000c*/ 	.byte	0x04, 0x11
        /*000e*/ 	.short	(.L_3 - .L_2)
	.align		4
.L_2:
        /*0010*/ 	.word	index@(_Z6chainsPilm)
        /*0014*/ 	.word	0x00000000


	//----- nvinfo : EIATTR_MIN_STACK_SIZE
	.align		4
.L_3:
        /*0018*/ 	.byte	0x04, 0x12
        /*001a*/ 	.short	(.L_5 - .L_4)
	.align		4
.L_4:
        /*001c*/ 	.word	index@(_Z6chainsPilm)
        /*0020*/ 	.word	0x00000000
.L_5:


//--------------------- .nv.compat                --------------------------
	.section	.nv.compat,"",@"SHT_CUDA_COMPAT_INFO"
	.align	4
        /*0000*/ 	.byte	0x02, 0x09, 0x00, 0x00, 0x02, 0x02, 0x01, 0x00, 0x02, 0x05, 0x05, 0x00, 0x03, 0x07, 0x01, 0x01
        /*0010*/ 	.byte	0x02, 0x03, 0x00, 0x00, 0x02, 0x06, 0x01, 0x00, 0x04, 0x0b, 0x08, 0x00, 0x09, 0x00, 0x00, 0x00
        /*0020*/ 	.byte	0x00, 0x00, 0x00, 0x00


//--------------------- .nv.info._Z6chainsPilm    --------------------------
	.section	.nv.info._Z6chainsPilm,"",@"SHT_CUDA_INFO"
	.sectionflags	@""
	.align	4


	//----- nvinfo : EIATTR_CUDA_API_VERSION
	.align		4
        /*0000*/ 	.byte	0x04, 0x37
        /*0002*/ 	.short	(.L_7 - .L_6)
.L_6:
        /*0004*/ 	.word	0x00000082


	//----- nvinfo : EIATTR_KPARAM_INFO
	.align		4
.L_7:
        /*0008*/ 	.byte	0x04, 0x17
        /*000a*/ 	.short	(.L_9 - .L_8)
.L_8:
        /*000c*/ 	.word	0x00000000
        /*0010*/ 	.short	0x0002
        /*0012*/ 	.short	0x0010
        /*0014*/ 	.byte	0x00, 0xf0, 0x21, 0x00


	//----- nvinfo : EIATTR_KPARAM_INFO
	.align		4
.L_9:
        /*0018*/ 	.byte	0x04, 0x17
        /*001a*/ 	.short	(.L_11 - .L_10)
.L_10:
        /*001c*/ 	.word	0x00000000
        /*0020*/ 	.short	0x0001
        /*0022*/ 	.short	0x0008
        /*0024*/ 	.byte	0x00, 0xf0, 0x21, 0x00


	//----- nvinfo : EIATTR_KPARAM_INFO
	.align		4
.L_11:
        /*0028*/ 	.byte	0x04, 0x17
        /*002a*/ 	.short	(.L_13 - .L_12)
.L_12:
        /*002c*/ 	.word	0x00000000
        /*0030*/ 	.short	0x0000
        /*0032*/ 	.short	0x0000
        /*0034*/ 	.byte	0x00, 0xf5, 0x21, 0x00


	//----- nvinfo : EIATTR_SPARSE_MMA_MASK
	.align		4
.L_13:
        /*0038*/ 	.byte	0x03, 0x50
        /*003a*/ 	.short	0x0000


	//----- nvinfo : EIATTR_MAXREG_COUNT
	.align		4
        /*003c*/ 	.byte	0x03, 0x1b
        /*003e*/ 	.short	0x00ff


	//----- nvinfo : EIATTR_NUM_BARRIERS
	.align		4
        /*0040*/ 	.byte	0x02, 0x4c
        /*0042*/ 	.byte	0x01
	.zero		1


	//----- nvinfo : EIATTR_MERCURY_ISA_VERSION
	.align		4
        /*0044*/ 	.byte	0x03, 0x5f
        /*0046*/ 	.short	0x0101


	//----- nvinfo : EIATTR_VRC_CTA_INIT_COUNT
	.align		4
        /*0048*/ 	.byte	0x02, 0x4a
	.zero		1
	.zero		1


	//----- nvinfo : EIATTR_EXIT_INSTR_OFFSETS
	.align		4
        /*004c*/ 	.byte	0x04, 0x1c
        /*004e*/ 	.short	(.L_15 - .L_14)


	//   ....[0]....
.L_14:
        /*0050*/ 	.word	0x00000310


	//----- nvinfo : EIATTR_CRS_STACK_SIZE
	.align		4
.L_15:
        /*0054*/ 	.byte	0x04, 0x1e
        /*0056*/ 	.short	(.L_17 - .L_16)
.L_16:
        /*0058*/ 	.word	0x00000000


	//----- nvinfo : EIATTR_CBANK_PARAM_SIZE
	.align		4
.L_17:
        /*005c*/ 	.byte	0x03, 0x19
        /*005e*/ 	.short	0x0018


	//----- nvinfo : EIATTR_PARAM_CBANK
	.align		4
        /*0060*/ 	.byte	0x04, 0x0a
        /*0062*/ 	.short	(.L_19 - .L_18)
	.align		4
.L_18:
        /*0064*/ 	.word	index@(.nv.constant0._Z6chainsPilm)
        /*0068*/ 	.short	0x0380
        /*006a*/ 	.short	0x0018


	//----- nvinfo : EIATTR_SW_WAR
	.align		4
.L_19:
        /*006c*/ 	.byte	0x04, 0x36
        /*006e*/ 	.short	(.L_21 - .L_20)
.L_20:
        /*0070*/ 	.word	0x00000008
.L_21:


//--------------------- .nv.callgraph             --------------------------
	.section	.nv.callgraph,"",@"SHT_CUDA_CALLGRAPH"
	.align	4
	.sectionentsize	8
	.align		4
        /*0000*/ 	.word	0x00000000
	.align		4
        /*0004*/ 	.word	0xffffffff
	.align		4
        /*0008*/ 	.word	0x00000000
	.align		4
        /*000c*/ 	.word	0xfffffffe
	.align		4
        /*0010*/ 	.word	0x00000000
	.align		4
        /*0014*/ 	.word	0xfffffffd
	.align		4
        /*0018*/ 	.word	0x00000000
	.align		4
        /*001c*/ 	.word	0xfffffffc


//--------------------- .text._Z6chainsPilm       --------------------------
	.section	.text._Z6chainsPilm,"ax",@progbits
	.align	128
        .global         _Z6chainsPilm
        .type           _Z6chainsPilm,@function
        .size           _Z6chainsPilm,(.L_x_6 - _Z6chainsPilm)
        .other          _Z6chainsPilm,@"STO_CUDA_ENTRY STV_DEFAULT"
_Z6chainsPilm:
.text._Z6chainsPilm:
[----:B------:R-:W-:Y:S01]  /*0000*/  LDC R1, c[0x0][0x37c] ;  /* 0x0000df00ff017b82 */ /* 0x000fe20000000800 */
[----:B------:R-:W0:Y:S07]  /*0010*/  S2R R3, SR_TID.X ;  /* 0x0000000000037919 */ /* 0x000e2e0000002100 */
[----:B------:R-:W-:Y:S01]  /*0020*/  S2UR UR4, SR_CTAID.Y ;  /* 0x00000000000479c3 */ /* 0x000fe20000002600 */
[----:B------:R-:W1:Y:S01]  /*0030*/  LDCU UR5, c[0x0][0x370] ;  /* 0x00006e00ff0577ac */ /* 0x000e620008000800 */
[----:B------:R-:W-:Y:S01]  /*0040*/  BSSY.RECONVERGENT B0, `(.L_x_0) ;  /* 0x000002b000007945 */ /* 0x000fe20003800200 */
[----:B------:R-:W2:Y:S05]  /*0050*/  LDCU.64 UR10, c[0x0][0x388] ;  /* 0x00007100ff0a77ac */ /* 0x000eaa0008000a00 */
[----:B------:R-:W1:Y:S01]  /*0060*/  S2UR UR6, SR_CTAID.X ;  /* 0x00000000000679c3 */ /* 0x000e620000002500 */
[----:B------:R-:W3:Y:S07]  /*0070*/  LDCU.64 UR8, c[0x0][0x390] ;  /* 0x00007200ff0877ac */ /* 0x000eee0008000a00 */
[----:B------:R-:W0:Y:S01]  /*0080*/  LDC R0, c[0x0][0x360] ;  /* 0x0000d800ff007b82 */ /* 0x000e220000000800 */
[----:B-1----:R-:W-:-:S06]  /*0090*/  UIMAD UR4, UR4, UR5, UR6 ;  /* 0x00000005040472a4 */ /* 0x002fcc000f8e0206 */
[----:B0-----:R-:W-:-:S05]  /*00a0*/  IMAD R0, R0, UR4, R3 ;  /* 0x0000000400007c24 */ /* 0x001fca000f8e0203 */
[C---:B--2---:R-:W-:Y:S02]  /*00b0*/  ISETP.GT.U32.AND P0, PT, R0.reuse, UR10, PT ;  /* 0x0000000a00007c0c */ /* 0x044fe4000bf04070 */
[----:B---3--:R-:W-:Y:S02]  /*00c0*/  IADD3 R4, P1, PT, R0, UR8, RZ ;  /* 0x0000000800047c10 */ /* 0x008fe4000ff3e0ff */
[----:B------:R-:W-:-:S03]  /*00d0*/  ISETP.GT.AND.EX P0, PT, RZ, UR11, PT, P0 ;  /* 0x0000000bff007c0c */ /* 0x000fc6000bf04300 */
[----:B------:R-:W-:-:S10]  /*00e0*/  IMAD.X R7, RZ, RZ, UR9, P1 ;  /* 0x00000009ff077e24 */ /* 0x000fd400088e06ff */
[----:B------:R-:W-:Y:S05]  /*00f0*/  @P0 BRA `(.L_x_1) ;  /* 0x00000000007c0947 */ /* 0x000fea0003800000 */
[----:B------:R-:W0:Y:S01]  /*0100*/  LDC.64 R10, c[0x0][0x358] ;  /* 0x0000d600ff0a7b82 */ /* 0x000e220000000a00 */
[----:B------:R-:W-:Y:S01]  /*0110*/  ISETP.GE.U32.AND P0, PT, R4, 0x2, PT ;  /* 0x000000020400780c */ /* 0x000fe20003f06070 */
[----:B------:R-:W-:Y:S01]  /*0120*/  BSSY.RECONVERGENT B1, `(.L_x_2) ;  /* 0x0000016000017945 */ /* 0x000fe20003800200 */
[----:B------:R-:W-:Y:S02]  /*0130*/  IMAD.MOV.U32 R5, RZ, RZ, RZ ;  /* 0x000000ffff057224 */ /* 0x000fe400078e00ff */
[----:B------:R-:W-:-:S13]  /*0140*/  ISETP.GE.U32.AND.EX P0, PT, R7, RZ, PT, P0 ;  /* 0x000000ff0700720c */ /* 0x000fda0003f06100 */
[----:B------:R-:W-:Y:S05]  /*0150*/  @!P0 BRA `(.L_x_3) ;  /* 0x0000000000488947 */ /* 0x000fea0003800000 */
[----:B------:R-:W-:Y:S01]  /*0160*/  BSSY.RECONVERGENT B2, `(.L_x_3) ;  /* 0x0000011000027945 */ /* 0x000fe20003800200 */
[----:B------:R-:W-:-:S07]  /*0170*/  IMAD.MOV.U32 R5, RZ, RZ, RZ ;  /* 0x000000ffff057224 */ /* 0x000fce00078e00ff */
.L_x_4:
[----:B------:R-:W-:Y:S01]  /*0180*/  LOP3.LUT R2, R4, 0x1, RZ, 0xc0, !PT ;  /* 0x0000000104027812 */ /* 0x000fe200078ec0ff */
[----:B------:R-:W-:-:S03]  /*0190*/  VIADD R5, R5, 0x1 ;  /* 0x0000000105057836 */ /* 0x000fc60000000000 */
[----:B------:R-:W-:-:S04]  /*01a0*/  ISETP.NE.U32.AND P0, PT, R2, 0x1, PT ;  /* 0x000000010200780c */ /* 0x000fc80003f05070 */
[----:B------:R-:W-:-:S13]  /*01b0*/  ISETP.NE.U32.AND.EX P0, PT, RZ, RZ, PT, P0 ;  /* 0x000000ffff00720c */ /* 0x000fda0003f05100 */
[----:B------:R-:W-:Y:S02]  /*01c0*/  @!P0 IMAD.MOV.U32 R2, RZ, RZ, 0x1 ;  /* 0x00000001ff028424 */ /* 0x000fe400078e00ff */
[----:B------:R-:W-:Y:S02]  /*01d0*/  @!P0 IMAD.MOV.U32 R3, RZ, RZ, 0x0 ;  /* 0x00000000ff038424 */ /* 0x000fe400078e00ff */
[----:B------:R-:W-:Y:S02]  /*01e0*/  @!P0 IMAD R9, R7, 0x3, RZ ;  /* 0x0000000307098824 */ /* 0x000fe400078e02ff */
[C---:B------:R-:W-:Y:S01]  /*01f0*/  @!P0 IMAD.WIDE.U32 R2, R4.reuse, 0x3, R2 ;  /* 0x0000000304028825 */ /* 0x040fe200078e0002 */
[--C-:B------:R-:W-:Y:S02]  /*0200*/  @P0 SHF.R.U64 R4, R4, 0x1, R7.reuse ;  /* 0x0000000104040819 */ /* 0x100fe40000001207 */
[----:B------:R-:W-:Y:S01]  /*0210*/  @P0 SHF.R.U32.HI R7, RZ, 0x1, R7 ;  /* 0x00000001ff070819 */ /* 0x000fe20000011607 */
[----:B------:R-:W-:-:S02]  /*0220*/  @!P0 IMAD.MOV.U32 R4, RZ, RZ, R2 ;  /* 0x000000ffff048224 */ /* 0x000fc400078e0002 */
[----:B------:R-:W-:-:S03]  /*0230*/  @!P0 IMAD.IADD R7, R3, 0x1, R9 ;  /* 0x0000000103078824 */ /* 0x000fc600078e0209 */
[----:B------:R-:W-:-:S04]  /*0240*/  ISETP.GT.U32.AND P0, PT, R4, 0x1, PT ;  /* 0x000000010400780c */ /* 0x000fc80003f04070 */
[----:B------:R-:W-:-:S13]  /*0250*/  ISETP.GT.U32.AND.EX P0, PT, R7, RZ, PT, P0 ;  /* 0x000000ff0700720c */ /* 0x000fda0003f04100 */
[----:B------:R-:W-:Y:S05]  /*0260*/  @P0 BRA `(.L_x_4) ;  /* 0xfffffffc00c40947 */ /* 0x000fea000383ffff */
[----:B------:R-:W-:Y:S05]  /*0270*/  BSYNC.RECONVERGENT B2 ;  /* 0x0000000000027941 */ /* 0x000fea0003800200 */
.L_x_3:
[----:B------:R-:W-:Y:S05]  /*0280*/  BSYNC.RECONVERGENT B1 ;  /* 0x0000000000017941 */ /* 0x000fea0003800200 */
.L_x_2:
[----:B------:R-:W1:Y:S01]  /*0290*/  LDCU.64 UR4, c[0x0][0x380] ;  /* 0x00007000ff0477ac */ /* 0x000e620008000a00 */
[----:B0-----:R-:W-:Y:S02]  /*02a0*/  R2UR UR6, R10 ;  /* 0x000000000a0672ca */ /* 0x001fe400000e0000 */
[----:B------:R-:W-:Y:S02]  /*02b0*/  R2UR UR7, R11 ;  /* 0x000000000b0772ca */ /* 0x000fe400000e0000 */
[----:B-1----:R-:W-:-:S04]  /*02c0*/  LEA R2, P0, R0, UR4, 0x2 ;  /* 0x0000000400027c11 */ /* 0x002fc8000f8010ff */
[----:B------:R-:W-:-:S07]  /*02d0*/  LEA.HI.X R3, R0, UR5, RZ, 0x2, P0 ;  /* 0x0000000500037c11 */ /* 0x000fce00080f14ff */
[----:B------:R0:W-:Y:S02]  /*02e0*/  STG.E desc[UR6][R2.64], R5 ;  /* 0x0000000502007986 */ /* 0x0001e4000c101906 */
.L_x_1:
[----:B------:R-:W-:Y:S05]  /*02f0*/  BSYNC.RECONVERGENT B0 ;  /* 0x0000000000007941 */ /* 0x000fea0003800200 */
.L_x_0:
[----:B------:R-:W-:Y:S06]  /*0300*/  BAR.SYNC.DEFER_BLOCKING 0x0 ;  /* 0x0000000000007b1d */ /* 0x000fec0000010000 */
[----:B------:R-:W-:Y:S05]  /*0310*/  EXIT ;  /* 0x000000000000794d */ /* 0x000fea0003800000 */
.L_x_5:
[----:B------:R-:W-:-:S00]  /*0320*/  BRA `(.L_x_5) ;  /* 0xfffffffc00fc7947 */ /* 0x000fc0000383ffff */
[----:B------:R-:W-:-:S00]  /*0330*/  NOP ;  /* 0x0000000000007918 */ /* 0x000fc00000000000 */
        /* <DEDUP_REMOVED lines=12> */
.L_x_6:


//--------------------- .nv.shared.reserved.0     --------------------------
	.section	.nv.shared.reserved.0,"aw",@nobits
	.weak		__nv_reservedSMEM_offset_0_alias
	.size		__nv_reservedSMEM_offset_0_alias, 0, 64
	.other		__nv_reservedSMEM_offset_0_alias,@"STO_CUDA_RESERVED_SHARED STV_DEFAULT"
__nv_reservedSMEM_offset_0_alias:
	.zero		0
	.zero		64


//--------------------- .nv.constant0._Z6chainsPilm --------------------------
	.section	.nv.constant0._Z6chainsPilm,"a",@progbits
	.sectionflags	@""
	.align	4
.nv.constant0._Z6chainsPilm:
	.zero		920


//--------------------- SYMBOLS --------------------------

	.type		.nv.reservedSmem.offset0,@object
	.size		.nv.reservedSmem.offset0,0x4
